//
// Generated by NVIDIA NVVM Compiler
//
// Compiler Build ID: CL-36424714
// Cuda compilation tools, release 13.0, V13.0.88
// Based on NVVM 20.0.0
//

.version 9.0
.target sm_100
.address_size 64

	// .globl	_Z9BlockScanPiS_S_i
.extern .shared .align 16 .b8 shared_data[];

.visible .entry _Z9BlockScanPiS_S_i(
	.param .u64 .ptr .align 1 _Z9BlockScanPiS_S_i_param_0,
	.param .u64 .ptr .align 1 _Z9BlockScanPiS_S_i_param_1,
	.param .u64 .ptr .align 1 _Z9BlockScanPiS_S_i_param_2,
	.param .u32 _Z9BlockScanPiS_S_i_param_3
)
{
	.reg .pred 	%p<9>;
	.reg .b32 	%r<63>;
	.reg .b64 	%rd<11>;

	ld.param.u64 	%rd1, [_Z9BlockScanPiS_S_i_param_0];
	ld.param.u64 	%rd2, [_Z9BlockScanPiS_S_i_param_1];
	ld.param.u64 	%rd3, [_Z9BlockScanPiS_S_i_param_2];
	ld.param.u32 	%r15, [_Z9BlockScanPiS_S_i_param_3];
	mov.u32 	%r1, %tid.x;
	setp.ge.u32 	%p1, %r1, %r15;
	shr.u32 	%r16, %r1, 5;
	add.s32 	%r17, %r16, %r1;
	shl.b32 	%r18, %r17, 2;
	mov.u32 	%r19, shared_data;
	add.s32 	%r2, %r19, %r18;
	@%p1 bra 	$L__BB0_2;
	cvta.to.global.u64 	%rd4, %rd1;
	mul.wide.u32 	%rd5, %r1, 4;
	add.s64 	%rd6, %rd4, %rd5;
	ld.global.u32 	%r21, [%rd6];
	st.shared.u32 	[%r2], %r21;
	bra.uni 	$L__BB0_3;
$L__BB0_2:
	mov.b32 	%r20, 0;
	st.shared.u32 	[%r2], %r20;
$L__BB0_3:
	bar.sync 	0;
	mov.u32 	%r3, %ntid.x;
	setp.lt.u32 	%p2, %r3, 2;
	@%p2 bra 	$L__BB0_8;
	shl.b32 	%r23, %r1, 1;
	or.b32  	%r4, %r23, 1;
	mov.b32 	%r61, 1;
$L__BB0_5:
	mul.lo.s32 	%r6, %r61, %r4;
	add.s32 	%r7, %r6, %r61;
	add.s32 	%r8, %r7, -1;
	setp.ge.u32 	%p3, %r8, %r3;
	@%p3 bra 	$L__BB0_7;
	add.s32 	%r24, %r6, -1;
	shr.s32 	%r25, %r24, 5;
	add.s32 	%r26, %r25, %r6;
	shl.b32 	%r27, %r26, 2;
	add.s32 	%r29, %r19, %r27;
	ld.shared.u32 	%r30, [%r29+-4];
	shr.u32 	%r31, %r8, 5;
	add.s32 	%r32, %r31, %r7;
	shl.b32 	%r33, %r32, 2;
	add.s32 	%r34, %r19, %r33;
	ld.shared.u32 	%r35, [%r34+-4];
	add.s32 	%r36, %r35, %r30;
	st.shared.u32 	[%r34+-4], %r36;
$L__BB0_7:
	bar.sync 	0;
	shl.b32 	%r61, %r61, 1;
	setp.lt.u32 	%p4, %r61, %r3;
	@%p4 bra 	$L__BB0_5;
$L__BB0_8:
	setp.ne.s32 	%p5, %r1, 0;
	@%p5 bra 	$L__BB0_10;
	add.s32 	%r37, %r3, -1;
	shr.u32 	%r38, %r37, 5;
	add.s32 	%r39, %r38, %r3;
	shl.b32 	%r40, %r39, 2;
	add.s32 	%r42, %r19, %r40;
	ld.shared.u32 	%r43, [%r42+-4];
	cvta.to.global.u64 	%rd7, %rd3;
	st.global.u32 	[%rd7], %r43;
	mov.b32 	%r44, 0;
	st.shared.u32 	[%r42+-4], %r44;
$L__BB0_10:
	bar.sync 	0;
	setp.lt.u32 	%p6, %r3, 2;
	@%p6 bra 	$L__BB0_15;
	shl.b32 	%r45, %r1, 1;
	add.s32 	%r10, %r45, 2;
	mov.u32 	%r62, %r3;
$L__BB0_12:
	shr.u32 	%r12, %r62, 1;
	mul.lo.s32 	%r13, %r12, %r10;
	add.s32 	%r14, %r13, -1;
	setp.ge.u32 	%p7, %r14, %r3;
	@%p7 bra 	$L__BB0_14;
	sub.s32 	%r46, %r13, %r12;
	add.s32 	%r47, %r46, -1;
	shr.s32 	%r48, %r47, 5;
	add.s32 	%r49, %r48, %r46;
	shl.b32 	%r50, %r49, 2;
	add.s32 	%r52, %r19, %r50;
	ld.shared.u32 	%r53, [%r52+-4];
	shr.s32 	%r54, %r14, 5;
	add.s32 	%r55, %r54, %r13;
	shl.b32 	%r56, %r55, 2;
	add.s32 	%r57, %r19, %r56;
	ld.shared.u32 	%r58, [%r57+-4];
	st.shared.u32 	[%r52+-4], %r58;
	add.s32 	%r59, %r58, %r53;
	st.shared.u32 	[%r57+-4], %r59;
$L__BB0_14:
	bar.sync 	0;
	setp.gt.u32 	%p8, %r62, 3;
	mov.u32 	%r62, %r12;
	@%p8 bra 	$L__BB0_12;
$L__BB0_15:
	cvta.to.global.u64 	%rd8, %rd2;
	ld.shared.u32 	%r60, [%r2];
	mul.wide.u32 	%rd9, %r1, 4;
	add.s64 	%rd10, %rd8, %rd9;
	st.global.u32 	[%rd10], %r60;
	bar.sync 	0;
	ret;

}
	// .globl	_Z9AddInScanPiS_i
.visible .entry _Z9AddInScanPiS_i(
	.param .u64 .ptr .align 1 _Z9AddInScanPiS_i_param_0,
	.param .u64 .ptr .align 1 _Z9AddInScanPiS_i_param_1,
	.param .u32 _Z9AddInScanPiS_i_param_2
)
{
	.reg .pred 	%p<4>;
	.reg .b32 	%r<9>;
	.reg .b64 	%rd<9>;

	ld.param.u64 	%rd1, [_Z9AddInScanPiS_i_param_0];
	ld.param.u64 	%rd2, [_Z9AddInScanPiS_i_param_1];
	ld.param.u32 	%r3, [_Z9AddInScanPiS_i_param_2];
	mov.u32 	%r4, %tid.x;
	mov.u32 	%r1, %ctaid.x;
	mov.u32 	%r5, %ntid.x;
	mad.lo.s32 	%r2, %r1, %r5, %r4;
	setp.ge.u32 	%p1, %r2, %r3;
	setp.lt.u32 	%p2, %r2, %r1;
	or.pred  	%p3, %p2, %p1;
	@%p3 bra 	$L__BB1_2;
	cvta.to.global.u64 	%rd3, %rd2;
	cvta.to.global.u64 	%rd4, %rd1;
	mul.wide.u32 	%rd5, %r1, 4;
	add.s64 	%rd6, %rd3, %rd5;
	ld.global.u32 	%r6, [%rd6];
	mul.wide.u32 	%rd7, %r2, 4;
	add.s64 	%rd8, %rd4, %rd7;
	ld.global.u32 	%r7, [%rd8];
	add.s32 	%r8, %r7, %r6;
	st.global.u32 	[%rd8], %r8;
$L__BB1_2:
	ret;

}
	// .globl	_Z8MakeFlagPiS_S_S_i
.visible .entry _Z8MakeFlagPiS_S_S_i(
	.param .u64 .ptr .align 1 _Z8MakeFlagPiS_S_S_i_param_0,
	.param .u64 .ptr .align 1 _Z8MakeFlagPiS_S_S_i_param_1,
	.param .u64 .ptr .align 1 _Z8MakeFlagPiS_S_S_i_param_2,
	.param .u64 .ptr .align 1 _Z8MakeFlagPiS_S_S_i_param_3,
	.param .u32 _Z8MakeFlagPiS_S_S_i_param_4
)
{
	.reg .pred 	%p<5>;
	.reg .b32 	%r<13>;
	.reg .b64 	%rd<17>;

	ld.param.u64 	%rd2, [_Z8MakeFlagPiS_S_S_i_param_0];
	ld.param.u64 	%rd3, [_Z8MakeFlagPiS_S_S_i_param_1];
	ld.param.u64 	%rd4, [_Z8MakeFlagPiS_S_S_i_param_2];
	ld.param.u64 	%rd5, [_Z8MakeFlagPiS_S_S_i_param_3];
	ld.param.u32 	%r2, [_Z8MakeFlagPiS_S_S_i_param_4];
	mov.u32 	%r3, %tid.x;
	mov.u32 	%r4, %ctaid.x;
	mov.u32 	%r5, %ntid.x;
	mad.lo.s32 	%r1, %r4, %r5, %r3;
	cvt.s64.s32 	%rd1, %r2;
	setp.ge.u32 	%p1, %r1, %r2;
	@%p1 bra 	$L__BB2_2;
	cvta.to.global.u64 	%rd6, %rd2;
	shl.b64 	%rd7, %rd1, 2;
	add.s64 	%rd8, %rd6, %rd7;
	cvta.to.global.u64 	%rd9, %rd3;
	cvta.to.global.u64 	%rd10, %rd4;
	cvta.to.global.u64 	%rd11, %rd5;
	ld.global.u32 	%r6, [%rd8+-4];
	mul.wide.u32 	%rd12, %r1, 4;
	add.s64 	%rd13, %rd6, %rd12;
	ld.global.u32 	%r7, [%rd13];
	setp.lt.s32 	%p2, %r7, %r6;
	selp.u32 	%r8, 1, 0, %p2;
	add.s64 	%rd14, %rd9, %rd12;
	st.global.u32 	[%rd14], %r8;
	ld.global.u32 	%r9, [%rd13];
	setp.eq.s32 	%p3, %r9, %r6;
	selp.u32 	%r10, 1, 0, %p3;
	add.s64 	%rd15, %rd10, %rd12;
	st.global.u32 	[%rd15], %r10;
	ld.global.u32 	%r11, [%rd13];
	setp.gt.s32 	%p4, %r11, %r6;
	selp.u32 	%r12, 1, 0, %p4;
	add.s64 	%rd16, %rd11, %rd12;
	st.global.u32 	[%rd16], %r12;
$L__BB2_2:
	ret;

}
	// .globl	_Z5SplitPiS_S_i
.visible .entry _Z5SplitPiS_S_i(
	.param .u64 .ptr .align 1 _Z5SplitPiS_S_i_param_0,
	.param .u64 .ptr .align 1 _Z5SplitPiS_S_i_param_1,
	.param .u64 .ptr .align 1 _Z5SplitPiS_S_i_param_2,
	.param .u32 _Z5SplitPiS_S_i_param_3
)
{
	.reg .pred 	%p<3>;
	.reg .b32 	%r<10>;
	.reg .b64 	%rd<13>;

	ld.param.u64 	%rd1, [_Z5SplitPiS_S_i_param_0];
	ld.param.u64 	%rd2, [_Z5SplitPiS_S_i_param_1];
	ld.param.u64 	%rd3, [_Z5SplitPiS_S_i_param_2];
	ld.param.u32 	%r3, [_Z5SplitPiS_S_i_param_3];
	mov.u32 	%r4, %tid.x;
	mov.u32 	%r5, %ctaid.x;
	mov.u32 	%r6, %ntid.x;
	mad.lo.s32 	%r1, %r5, %r6, %r4;
	add.s32 	%r7, %r3, -1;
	setp.ge.u32 	%p1, %r1, %r7;
	@%p1 bra 	$L__BB3_3;
	cvta.to.global.u64 	%rd4, %rd3;
	mul.wide.u32 	%rd5, %r1, 4;
	add.s64 	%rd6, %rd4, %rd5;
	ld.global.u32 	%r2, [%rd6];
	ld.global.u32 	%r8, [%rd6+4];
	setp.ge.s32 	%p2, %r2, %r8;
	@%p2 bra 	$L__BB3_3;
	cvta.to.global.u64 	%rd7, %rd1;
	add.s64 	%rd9, %rd7, %rd5;
	ld.global.u32 	%r9, [%rd9];
	cvta.to.global.u64 	%rd10, %rd2;
	mul.wide.s32 	%rd11, %r2, 4;
	add.s64 	%rd12, %rd10, %rd11;
	st.global.u32 	[%rd12], %r9;
$L__BB3_3:
	ret;

}
	// .globl	_Z4CopyPiS_i
.visible .entry _Z4CopyPiS_i(
	.param .u64 .ptr .align 1 _Z4CopyPiS_i_param_0,
	.param .u64 .ptr .align 1 _Z4CopyPiS_i_param_1,
	.param .u32 _Z4CopyPiS_i_param_2
)
{
	.reg .pred 	%p<2>;
	.reg .b32 	%r<7>;
	.reg .b64 	%rd<8>;

	ld.param.u64 	%rd1, [_Z4CopyPiS_i_param_0];
	ld.param.u64 	%rd2, [_Z4CopyPiS_i_param_1];
	ld.param.u32 	%r2, [_Z4CopyPiS_i_param_2];
	mov.u32 	%r3, %tid.x;
	mov.u32 	%r4, %ctaid.x;
	mov.u32 	%r5, %ntid.x;
	mad.lo.s32 	%r1, %r4, %r5, %r3;
	setp.ge.u32 	%p1, %r1, %r2;
	@%p1 bra 	$L__BB4_2;
	cvta.to.global.u64 	%rd3, %rd1;
	cvta.to.global.u64 	%rd4, %rd2;
	mul.wide.u32 	%rd5, %r1, 4;
	add.s64 	%rd6, %rd3, %rd5;
	ld.global.u32 	%r6, [%rd6];
	add.s64 	%rd7, %rd4, %rd5;
	st.global.u32 	[%rd7], %r6;
$L__BB4_2:
	ret;

}


// ===== COMPILED SASS (sm_100) =====

	.target	sm_100

	.elftype	@"ET_EXEC"


//--------------------- .note.nv.tkinfo           --------------------------
	.section	.note.nv.tkinfo,"",@"SHT_NOTE"
	.sectionflags	@"SHF_NOTE_NV_TKINFO"
	.tkinfo
        /*0018*/ 	.word	0x00000002
        /*0030*/ 	.string	""
        /*0030*/ 	.string	"ptxas"
        /*0030*/ 	.string	"Cuda compilation tools, release 13.0, V13.0.88"
        /*0030*/ 	.string	"Build cuda_13.0.r13.0/compiler.36424714_0"
        /*0030*/ 	.string	"-arch sm_100 -m 64 "



//--------------------- .note.nv.cuinfo           --------------------------
	.section	.note.nv.cuinfo,"",@"SHT_NOTE"
	.sectionflags	@"SHF_NOTE_NV_CUINFO"
        /*0018*/ 	.short	0x0002
        /*001a*/ 	.short	0x0064
        /*001c*/ 	.short	0x0082
	.zero		2


//--------------------- .nv.info                  --------------------------
	.section	.nv.info,"",@"SHT_CUDA_INFO"
	.align	4


	//----- nvinfo : EIATTR_REGCOUNT
	.align		4
        /*0000*/ 	.byte	0x04, 0x2f
        /*0002*/ 	.short	(.L_1 - .L_0)
	.align		4
.L_0:
        /*0004*/ 	.word	index@(_Z9BlockScanPiS_S_i)
        /*0008*/ 	.word	0x00000010


	//----- nvinfo : EIATTR_FRAME_SIZE
	.align		4
.L_1:
        /*000c*/ 	.byte	0x04, 0x11
        /*000e*/ 	.short	(.L_3 - .L_2)
	.align		4
.L_2:
        /*0010*/ 	.word	index@(_Z9BlockScanPiS_S_i)
        /*0014*/ 	.word	0x00000000


	//----- nvinfo : EIATTR_REGCOUNT
	.align		4
.L_3:
        /*0018*/ 	.byte	0x04, 0x2f
        /*001a*/ 	.short	(.L_5 - .L_4)
	.align		4
.L_4:
        /*001c*/ 	.word	index@(_Z9AddInScanPiS_i)
        /*0020*/ 	.word	0x0000000a


	//----- nvinfo : EIATTR_FRAME_SIZE
	.align		4
.L_5:
        /*0024*/ 	.byte	0x04, 0x11
        /*0026*/ 	.short	(.L_7 - .L_6)
	.align		4
.L_6:
        /*0028*/ 	.word	index@(_Z9AddInScanPiS_i)
        /*002c*/ 	.word	0x00000000


	//----- nvinfo : EIATTR_REGCOUNT
	.align		4
.L_7:
        /*0030*/ 	.byte	0x04, 0x2f
        /*0032*/ 	.short	(.L_9 - .L_8)
	.align		4
.L_8:
        /*0034*/ 	.word	index@(_Z8MakeFlagPiS_S_S_i)
        /*0038*/ 	.word	0x00000014


	//----- nvinfo : EIATTR_FRAME_SIZE
	.align		4
.L_9:
        /*003c*/ 	.byte	0x04, 0x11
        /*003e*/ 	.short	(.L_11 - .L_10)
	.align		4
.L_10:
        /*0040*/ 	.word	index@(_Z8MakeFlagPiS_S_S_i)
        /*0044*/ 	.word	0x00000000


	//----- nvinfo : EIATTR_REGCOUNT
	.align		4
.L_11:
        /*0048*/ 	.byte	0x04, 0x2f
        /*004a*/ 	.short	(.L_13 - .L_12)
	.align		4
.L_12:
        /*004c*/ 	.word	index@(_Z5SplitPiS_S_i)
        /*0050*/ 	.word	0x0000000a


	//----- nvinfo : EIATTR_FRAME_SIZE
	.align		4
.L_13:
        /*0054*/ 	.byte	0x04, 0x11
        /*0056*/ 	.short	(.L_15 - .L_14)
	.align		4
.L_14:
        /*0058*/ 	.word	index@(_Z5SplitPiS_S_i)
        /*005c*/ 	.word	0x00000000


	//----- nvinfo : EIATTR_REGCOUNT
	.align		4
.L_15:
        /*0060*/ 	.byte	0x04, 0x2f
        /*0062*/ 	.short	(.L_17 - .L_16)
	.align		4
.L_16:
        /*0064*/ 	.word	index@(_Z4CopyPiS_i)
        /*0068*/ 	.word	0x0000000a


	//----- nvinfo : EIATTR_FRAME_SIZE
	.align		4
.L_17:
        /*006c*/ 	.byte	0x04, 0x11
        /*006e*/ 	.short	(.L_19 - .L_18)
	.align		4
.L_18:
        /*0070*/ 	.word	index@(_Z4CopyPiS_i)
        /*0074*/ 	.word	0x00000000


	//----- nvinfo : EIATTR_MIN_STACK_SIZE
	.align		4
.L_19:
        /*0078*/ 	.byte	0x04, 0x12
        /*007a*/ 	.short	(.L_21 - .L_20)
	.align		4
.L_20:
        /*007c*/ 	.word	index@(_Z4CopyPiS_i)
        /*0080*/ 	.word	0x00000000


	//----- nvinfo : EIATTR_MIN_STACK_SIZE
	.align		4
.L_21:
        /*0084*/ 	.byte	0x04, 0x12
        /*0086*/ 	.short	(.L_23 - .L_22)
	.align		4
.L_22:
        /*0088*/ 	.word	index@(_Z5SplitPiS_S_i)
        /*008c*/ 	.word	0x00000000


	//----- nvinfo : EIATTR_MIN_STACK_SIZE
	.align		4
.L_23:
        /*0090*/ 	.byte	0x04, 0x12
        /*0092*/ 	.short	(.L_25 - .L_24)
	.align		4
.L_24:
        /*0094*/ 	.word	index@(_Z8MakeFlagPiS_S_S_i)
        /*0098*/ 	.word	0x00000000


	//----- nvinfo : EIATTR_MIN_STACK_SIZE
	.align		4
.L_25:
        /*009c*/ 	.byte	0x04, 0x12
        /*009e*/ 	.short	(.L_27 - .L_26)
	.align		4
.L_26:
        /*00a0*/ 	.word	index@(_Z9AddInScanPiS_i)
        /*00a4*/ 	.word	0x00000000


	//----- nvinfo : EIATTR_MIN_STACK_SIZE
	.align		4
.L_27:
        /*00a8*/ 	.byte	0x04, 0x12
        /*00aa*/ 	.short	(.L_29 - .L_28)
	.align		4
.L_28:
        /*00ac*/ 	.word	index@(_Z9BlockScanPiS_S_i)
        /*00b0*/ 	.word	0x00000000
.L_29:


//--------------------- .nv.compat                --------------------------
	.section	.nv.compat,"",@"SHT_CUDA_COMPAT_INFO"
	.align	4
        /*0000*/ 	.byte	0x02, 0x09, 0x00, 0x00, 0x02, 0x02, 0x01, 0x00, 0x02, 0x05, 0x05, 0x00, 0x03, 0x07, 0x01, 0x01
        /*0010*/ 	.byte	0x02, 0x03, 0x00, 0x00, 0x02, 0x06, 0x01, 0x00, 0x04, 0x0b, 0x08, 0x00, 0x09, 0x00, 0x00, 0x00
        /*0020*/ 	.byte	0x00, 0x00, 0x00, 0x00


//--------------------- .nv.info._Z4CopyPiS_i     --------------------------
	.section	.nv.info._Z4CopyPiS_i,"",@"SHT_CUDA_INFO"
	.sectionflags	@""
	.align	4


	//----- nvinfo : EIATTR_CUDA_API_VERSION
	.align		4
        /*0000*/ 	.byte	0x04, 0x37
        /*0002*/ 	.short	(.L_31 - .L_30)
.L_30:
        /*0004*/ 	.word	0x00000082


	//----- nvinfo : EIATTR_KPARAM_INFO
	.align		4
.L_31:
        /*0008*/ 	.byte	0x04, 0x17
        /*000a*/ 	.short	(.L_33 - .L_32)
.L_32:
        /*000c*/ 	.word	0x00000000
        /*0010*/ 	.short	0x0002
        /*0012*/ 	.short	0x0010
        /*0014*/ 	.byte	0x00, 0xf0, 0x11, 0x00


	//----- nvinfo : EIATTR_KPARAM_INFO
	.align		4
.L_33:
        /*0018*/ 	.byte	0x04, 0x17
        /*001a*/ 	.short	(.L_35 - .L_34)
.L_34:
        /*001c*/ 	.word	0x00000000
        /*0020*/ 	.short	0x0001
        /*0022*/ 	.short	0x0008
        /*0024*/ 	.byte	0x00, 0xf5, 0x21, 0x00


	//----- nvinfo : EIATTR_KPARAM_INFO
	.align		4
.L_35:
        /*0028*/ 	.byte	0x04, 0x17
        /*002a*/ 	.short	(.L_37 - .L_36)
.L_36:
        /*002c*/ 	.word	0x00000000
        /*0030*/ 	.short	0x0000
        /*0032*/ 	.short	0x0000
        /*0034*/ 	.byte	0x00, 0xf5, 0x21, 0x00


	//----- nvinfo : EIATTR_SPARSE_MMA_MASK
	.align		4
.L_37:
        /*0038*/ 	.byte	0x03, 0x50
        /*003a*/ 	.short	0x0000


	//----- nvinfo : EIATTR_MAXREG_COUNT
	.align		4
        /*003c*/ 	.byte	0x03, 0x1b
        /*003e*/ 	.short	0x00ff


	//----- nvinfo : EIATTR_MERCURY_ISA_VERSION
	.align		4
        /*0040*/ 	.byte	0x03, 0x5f
        /*0042*/ 	.short	0x0101


	//----- nvinfo : EIATTR_VRC_CTA_INIT_COUNT
	.align		4
        /*0044*/ 	.byte	0x02, 0x4a
	.zero		1
	.zero		1


	//----- nvinfo : EIATTR_EXIT_INSTR_OFFSETS
	.align		4
        /*0048*/ 	.byte	0x04, 0x1c
        /*004a*/ 	.short	(.L_39 - .L_38)


	//   ....[0]....
.L_38:
        /*004c*/ 	.word	0x00000070


	//   ....[1]....
        /*0050*/ 	.word	0x000000f0


	//----- nvinfo : EIATTR_CBANK_PARAM_SIZE
	.align		4
.L_39:
        /*0054*/ 	.byte	0x03, 0x19
        /*0056*/ 	.short	0x0014


	//----- nvinfo : EIATTR_PARAM_CBANK
	.align		4
        /*0058*/ 	.byte	0x04, 0x0a
        /*005a*/ 	.short	(.L_41 - .L_40)
	.align		4
.L_40:
        /*005c*/ 	.word	index@(.nv.constant0._Z4CopyPiS_i)
        /*0060*/ 	.short	0x0380
        /*0062*/ 	.short	0x0014


	//----- nvinfo : EIATTR_SW_WAR
	.align		4
.L_41:
        /*0064*/ 	.byte	0x04, 0x36
        /*0066*/ 	.short	(.L_43 - .L_42)
.L_42:
        /*0068*/ 	.word	0x00000008
.L_43:


//--------------------- .nv.info._Z5SplitPiS_S_i  --------------------------
	.section	.nv.info._Z5SplitPiS_S_i,"",@"SHT_CUDA_INFO"
	.sectionflags	@""
	.align	4


	//----- nvinfo : EIATTR_CUDA_API_VERSION
	.align		4
        /*0000*/ 	.byte	0x04, 0x37
        /*0002*/ 	.short	(.L_45 - .L_44)
.L_44:
        /*0004*/ 	.word	0x00000082


	//----- nvinfo : EIATTR_KPARAM_INFO
	.align		4
.L_45:
        /*0008*/ 	.byte	0x04, 0x17
        /*000a*/ 	.short	(.L_47 - .L_46)
.L_46:
        /*000c*/ 	.word	0x00000000
        /*0010*/ 	.short	0x0003
        /*0012*/ 	.short	0x0018
        /*0014*/ 	.byte	0x00, 0xf0, 0x11, 0x00


	//----- nvinfo : EIATTR_KPARAM_INFO
	.align		4
.L_47:
        /*0018*/ 	.byte	0x04, 0x17
        /*001a*/ 	.short	(.L_49 - .L_48)
.L_48:
        /*001c*/ 	.word	0x00000000
        /*0020*/ 	.short	0x0002
        /*0022*/ 	.short	0x0010
        /*0024*/ 	.byte	0x00, 0xf5, 0x21, 0x00


	//----- nvinfo : EIATTR_KPARAM_INFO
	.align		4
.L_49:
        /*0028*/ 	.byte	0x04, 0x17
        /*002a*/ 	.short	(.L_51 - .L_50)
.L_50:
        /*002c*/ 	.word	0x00000000
        /*0030*/ 	.short	0x0001
        /*0032*/ 	.short	0x0008
        /*0034*/ 	.byte	0x00, 0xf5, 0x21, 0x00


	//----- nvinfo : EIATTR_KPARAM_INFO
	.align		4
.L_51:
        /*0038*/ 	.byte	0x04, 0x17
        /*003a*/ 	.short	(.L_53 - .L_52)
.L_52:
        /*003c*/ 	.word	0x00000000
        /*0040*/ 	.short	0x0000
        /*0042*/ 	.short	0x0000
        /*0044*/ 	.byte	0x00, 0xf5, 0x21, 0x00


	//----- nvinfo : EIATTR_SPARSE_MMA_MASK
	.align		4
.L_53:
        /*0048*/ 	.byte	0x03, 0x50
        /*004a*/ 	.short	0x0000


	//----- nvinfo : EIATTR_MAXREG_COUNT
	.align		4
        /*004c*/ 	.byte	0x03, 0x1b
        /*004e*/ 	.short	0x00ff


	//----- nvinfo : EIATTR_MERCURY_ISA_VERSION
	.align		4
        /*0050*/ 	.byte	0x03, 0x5f
        /*0052*/ 	.short	0x0101


	//----- nvinfo : EIATTR_VRC_CTA_INIT_COUNT
	.align		4
        /*0054*/ 	.byte	0x02, 0x4a
	.zero		1
	.zero		1


	//----- nvinfo : EIATTR_EXIT_INSTR_OFFSETS
	.align		4
        /*0058*/ 	.byte	0x04, 0x1c
        /*005a*/ 	.short	(.L_55 - .L_54)


	//   ....[0]....
.L_54:
        /*005c*/ 	.word	0x00000080


	//   ....[1]....
        /*0060*/ 	.word	0x000000f0


	//   ....[2]....
        /*0064*/ 	.word	0x00000160


	//----- nvinfo : EIATTR_CBANK_PARAM_SIZE
	.align		4
.L_55:
        /*0068*/ 	.byte	0x03, 0x19
        /*006a*/ 	.short	0x001c


	//----- nvinfo : EIATTR_PARAM_CBANK
	.align		4
        /*006c*/ 	.byte	0x04, 0x0a
        /*006e*/ 	.short	(.L_57 - .L_56)
	.align		4
.L_56:
        /*0070*/ 	.word	index@(.nv.constant0._Z5SplitPiS_S_i)
        /*0074*/ 	.short	0x0380
        /*0076*/ 	.short	0x001c


	//----- nvinfo : EIATTR_SW_WAR
	.align		4
.L_57:
        /*0078*/ 	.byte	0x04, 0x36
        /*007a*/ 	.short	(.L_59 - .L_58)
.L_58:
        /*007c*/ 	.word	0x00000008
.L_59:


//--------------------- .nv.info._Z8MakeFlagPiS_S_S_i --------------------------
	.section	.nv.info._Z8MakeFlagPiS_S_S_i,"",@"SHT_CUDA_INFO"
	.sectionflags	@""
	.align	4


	//----- nvinfo : EIATTR_CUDA_API_VERSION
	.align		4
        /*0000*/ 	.byte	0x04, 0x37
        /*0002*/ 	.short	(.L_61 - .L_60)
.L_60:
        /*0004*/ 	.word	0x00000082


	//----- nvinfo : EIATTR_KPARAM_INFO
	.align		4
.L_61:
        /*0008*/ 	.byte	0x04, 0x17
        /*000a*/ 	.short	(.L_63 - .L_62)
.L_62:
        /*000c*/ 	.word	0x00000000
        /*0010*/ 	.short	0x0004
        /*0012*/ 	.short	0x0020
        /*0014*/ 	.byte	0x00, 0xf0, 0x11, 0x00


	//----- nvinfo : EIATTR_KPARAM_INFO
	.align		4
.L_63:
        /*0018*/ 	.byte	0x04, 0x17
        /*001a*/ 	.short	(.L_65 - .L_64)
.L_64:
        /*001c*/ 	.word	0x00000000
        /*0020*/ 	.short	0x0003
        /*0022*/ 	.short	0x0018
        /*0024*/ 	.byte	0x00, 0xf5, 0x21, 0x00


	//----- nvinfo : EIATTR_KPARAM_INFO
	.align		4
.L_65:
        /*0028*/ 	.byte	0x04, 0x17
        /*002a*/ 	.short	(.L_67 - .L_66)
.L_66:
        /*002c*/ 	.word	0x00000000
        /*0030*/ 	.short	0x0002
        /*0032*/ 	.short	0x0010
        /*0034*/ 	.byte	0x00, 0xf5, 0x21, 0x00


	//----- nvinfo : EIATTR_KPARAM_INFO
	.align		4
.L_67:
        /*0038*/ 	.byte	0x04, 0x17
        /*003a*/ 	.short	(.L_69 - .L_68)
.L_68:
        /*003c*/ 	.word	0x00000000
        /*0040*/ 	.short	0x0001
        /*0042*/ 	.short	0x0008
        /*0044*/ 	.byte	0x00, 0xf5, 0x21, 0x00


	//----- nvinfo : EIATTR_KPARAM_INFO
	.align		4
.L_69:
        /*0048*/ 	.byte	0x04, 0x17
        /*004a*/ 	.short	(.L_71 - .L_70)
.L_70:
        /*004c*/ 	.word	0x00000000
        /*0050*/ 	.short	0x0000
        /*0052*/ 	.short	0x0000
        /*0054*/ 	.byte	0x00, 0xf5, 0x21, 0x00


	//----- nvinfo : EIATTR_SPARSE_MMA_MASK
	.align		4
.L_71:
        /*0058*/ 	.byte	0x03, 0x50
        /*005a*/ 	.short	0x0000


	//----- nvinfo : EIATTR_MAXREG_COUNT
	.align		4
        /*005c*/ 	.byte	0x03, 0x1b
        /*005e*/ 	.short	0x00ff


	//----- nvinfo : EIATTR_MERCURY_ISA_VERSION
	.align		4
        /*0060*/ 	.byte	0x03, 0x5f
        /*0062*/ 	.short	0x0101


	//----- nvinfo : EIATTR_VRC_CTA_INIT_COUNT
	.align		4
        /*0064*/ 	.byte	0x02, 0x4a
	.zero		1
	.zero		1


	//----- nvinfo : EIATTR_EXIT_INSTR_OFFSETS
	.align		4
        /*0068*/ 	.byte	0x04, 0x1c
        /*006a*/ 	.short	(.L_73 - .L_72)


	//   ....[0]....
.L_72:
        /*006c*/ 	.word	0x00000070


	//   ....[1]....
        /*0070*/ 	.word	0x00000240


	//----- nvinfo : EIATTR_CBANK_PARAM_SIZE
	.align		4
.L_73:
        /*0074*/ 	.byte	0x03, 0x19
        /*0076*/ 	.short	0x0024


	//----- nvinfo : EIATTR_PARAM_CBANK
	.align		4
        /*0078*/ 	.byte	0x04, 0x0a
        /*007a*/ 	.short	(.L_75 - .L_74)
	.align		4
.L_74:
        /*007c*/ 	.word	index@(.nv.constant0._Z8MakeFlagPiS_S_S_i)
        /*0080*/ 	.short	0x0380
        /*0082*/ 	.short	0x0024


	//----- nvinfo : EIATTR_SW_WAR
	.align		4
.L_75:
        /*0084*/ 	.byte	0x04, 0x36
        /*0086*/ 	.short	(.L_77 - .L_76)
.L_76:
        /*0088*/ 	.word	0x00000008
.L_77:


//--------------------- .nv.info._Z9AddInScanPiS_i --------------------------
	.section	.nv.info._Z9AddInScanPiS_i,"",@"SHT_CUDA_INFO"
	.sectionflags	@""
	.align	4


	//----- nvinfo : EIATTR_CUDA_API_VERSION
	.align		4
        /*0000*/ 	.byte	0x04, 0x37
        /*0002*/ 	.short	(.L_79 - .L_78)
.L_78:
        /*0004*/ 	.word	0x00000082


	//----- nvinfo : EIATTR_KPARAM_INFO
	.align		4
.L_79:
        /*0008*/ 	.byte	0x04, 0x17
        /*000a*/ 	.short	(.L_81 - .L_80)
.L_80:
        /*000c*/ 	.word	0x00000000
        /*0010*/ 	.short	0x0002
        /*0012*/ 	.short	0x0010
        /*0014*/ 	.byte	0x00, 0xf0, 0x11, 0x00


	//----- nvinfo : EIATTR_KPARAM_INFO
	.align		4
.L_81:
        /*0018*/ 	.byte	0x04, 0x17
        /*001a*/ 	.short	(.L_83 - .L_82)
.L_82:
        /*001c*/ 	.word	0x00000000
        /*0020*/ 	.short	0x0001
        /*0022*/ 	.short	0x0008
        /*0024*/ 	.byte	0x00, 0xf5, 0x21, 0x00


	//----- nvinfo : EIATTR_KPARAM_INFO
	.align		4
.L_83:
        /*0028*/ 	.byte	0x04, 0x17
        /*002a*/ 	.short	(.L_85 - .L_84)
.L_84:
        /*002c*/ 	.word	0x00000000
        /*0030*/ 	.short	0x0000
        /*0032*/ 	.short	0x0000
        /*0034*/ 	.byte	0x00, 0xf5, 0x21, 0x00


	//----- nvinfo : EIATTR_SPARSE_MMA_MASK
	.align		4
.L_85:
        /*0038*/ 	.byte	0x03, 0x50
        /*003a*/ 	.short	0x0000


	//----- nvinfo : EIATTR_MAXREG_COUNT
	.align		4
        /*003c*/ 	.byte	0x03, 0x1b
        /*003e*/ 	.short	0x00ff


	//----- nvinfo : EIATTR_MERCURY_ISA_VERSION
	.align		4
        /*0040*/ 	.byte	0x03, 0x5f
        /*0042*/ 	.short	0x0101


	//----- nvinfo : EIATTR_VRC_CTA_INIT_COUNT
	.align		4
        /*0044*/ 	.byte	0x02, 0x4a
	.zero		1
	.zero		1


	//----- nvinfo : EIATTR_EXIT_INSTR_OFFSETS
	.align		4
        /*0048*/ 	.byte	0x04, 0x1c
        /*004a*/ 	.short	(.L_87 - .L_86)


	//   ....[0]....
.L_86:
        /*004c*/ 	.word	0x00000080


	//   ....[1]....
        /*0050*/ 	.word	0x00000120


	//----- nvinfo : EIATTR_CBANK_PARAM_SIZE
	.align		4
.L_87:
        /*0054*/ 	.byte	0x03, 0x19
        /*0056*/ 	.short	0x0014


	//----- nvinfo : EIATTR_PARAM_CBANK
	.align		4
        /*0058*/ 	.byte	0x04, 0x0a
        /*005a*/ 	.short	(.L_89 - .L_88)
	.align		4
.L_88:
        /*005c*/ 	.word	index@(.nv.constant0._Z9AddInScanPiS_i)
        /*0060*/ 	.short	0x0380
        /*0062*/ 	.short	0x0014


	//----- nvinfo : EIATTR_SW_WAR
	.align		4
.L_89:
        /*0064*/ 	.byte	0x04, 0x36
        /*0066*/ 	.short	(.L_91 - .L_90)
.L_90:
        /*0068*/ 	.word	0x00000008
.L_91:


//--------------------- .nv.info._Z9BlockScanPiS_S_i --------------------------
	.section	.nv.info._Z9BlockScanPiS_S_i,"",@"SHT_CUDA_INFO"
	.sectionflags	@""
	.align	4


	//----- nvinfo : EIATTR_CUDA_API_VERSION
	.align		4
        /*0000*/ 	.byte	0x04, 0x37
        /*0002*/ 	.short	(.L_93 - .L_92)
.L_92:
        /*0004*/ 	.word	0x00000082


	//----- nvinfo : EIATTR_KPARAM_INFO
	.align		4
.L_93:
        /*0008*/ 	.byte	0x04, 0x17
        /*000a*/ 	.short	(.L_95 - .L_94)
.L_94:
        /*000c*/ 	.word	0x00000000
        /*0010*/ 	.short	0x0003
        /*0012*/ 	.short	0x0018
        /*0014*/ 	.byte	0x00, 0xf0, 0x11, 0x00


	//----- nvinfo : EIATTR_KPARAM_INFO
	.align		4
.L_95:
        /*0018*/ 	.byte	0x04, 0x17
        /*001a*/ 	.short	(.L_97 - .L_96)
.L_96:
        /*001c*/ 	.word	0x00000000
        /*0020*/ 	.short	0x0002
        /*0022*/ 	.short	0x0010
        /*0024*/ 	.byte	0x00, 0xf5, 0x21, 0x00


	//----- nvinfo : EIATTR_KPARAM_INFO
	.align		4
.L_97:
        /*0028*/ 	.byte	0x04, 0x17
        /*002a*/ 	.short	(.L_99 - .L_98)
.L_98:
        /*002c*/ 	.word	0x00000000
        /*0030*/ 	.short	0x0001
        /*0032*/ 	.short	0x0008
        /*0034*/ 	.byte	0x00, 0xf5, 0x21, 0x00


	//----- nvinfo : EIATTR_KPARAM_INFO
	.align		4
.L_99:
        /*0038*/ 	.byte	0x04, 0x17
        /*003a*/ 	.short	(.L_101 - .L_100)
.L_100:
        /*003c*/ 	.word	0x00000000
        /*0040*/ 	.short	0x0000
        /*0042*/ 	.short	0x0000
        /*0044*/ 	.byte	0x00, 0xf5, 0x21, 0x00


	//----- nvinfo : EIATTR_SPARSE_MMA_MASK
	.align		4
.L_101:
        /*0048*/ 	.byte	0x03, 0x50
        /*004a*/ 	.short	0x0000


	//----- nvinfo : EIATTR_MAXREG_COUNT
	.align		4
        /*004c*/ 	.byte	0x03, 0x1b
        /*004e*/ 	.short	0x00ff


	//----- nvinfo : EIATTR_NUM_BARRIERS
	.align		4
        /*0050*/ 	.byte	0x02, 0x4c
        /*0052*/ 	.byte	0x01
	.zero		1


	//----- nvinfo : EIATTR_MERCURY_ISA_VERSION
	.align		4
        /*0054*/ 	.byte	0x03, 0x5f
        /*0056*/ 	.short	0x0101


	//----- nvinfo : EIATTR_VRC_CTA_INIT_COUNT
	.align		4
        /*0058*/ 	.byte	0x02, 0x4a
	.zero		1
	.zero		1


	//----- nvinfo : EIATTR_EXIT_INSTR_OFFSETS
	.align		4
        /*005c*/ 	.byte	0x04, 0x1c
        /*005e*/ 	.short	(.L_103 - .L_102)


	//   ....[0]....
.L_102:
        /*0060*/ 	.word	0x00000510


	//----- nvinfo : EIATTR_CRS_STACK_SIZE
	.align		4
.L_103:
        /*0064*/ 	.byte	0x04, 0x1e
        /*0066*/ 	.short	(.L_105 - .L_104)
.L_104:
        /*0068*/ 	.word	0x00000000


	//----- nvinfo : EIATTR_CBANK_PARAM_SIZE
	.align		4
.L_105:
        /*006c*/ 	.byte	0x03, 0x19
        /*006e*/ 	.short	0x001c


	//----- nvinfo : EIATTR_PARAM_CBANK
	.align		4
        /*0070*/ 	.byte	0x04, 0x0a
        /*0072*/ 	.short	(.L_107 - .L_106)
	.align		4
.L_106:
        /*0074*/ 	.word	index@(.nv.constant0._Z9BlockScanPiS_S_i)
        /*0078*/ 	.short	0x0380
        /*007a*/ 	.short	0x001c


	//----- nvinfo : EIATTR_SW_WAR
	.align		4
.L_107:
        /*007c*/ 	.byte	0x04, 0x36
        /*007e*/ 	.short	(.L_109 - .L_108)
.L_108:
        /*0080*/ 	.word	0x00000008
.L_109:


//--------------------- .nv.callgraph             --------------------------
	.section	.nv.callgraph,"",@"SHT_CUDA_CALLGRAPH"
	.align	4
	.sectionentsize	8
	.align		4
        /*0000*/ 	.word	0x00000000
	.align		4
        /*0004*/ 	.word	0xffffffff
	.align		4
        /*0008*/ 	.word	0x00000000
	.align		4
        /*000c*/ 	.word	0xfffffffe
	.align		4
        /*0010*/ 	.word	0x00000000
	.align		4
        /*0014*/ 	.word	0xfffffffd
	.align		4
        /*0018*/ 	.word	0x00000000
	.align		4
        /*001c*/ 	.word	0xfffffffc


//--------------------- .text._Z4CopyPiS_i        --------------------------
	.section	.text._Z4CopyPiS_i,"ax",@progbits
	.align	128
        .global         _Z4CopyPiS_i
        .type           _Z4CopyPiS_i,@function
        .size           _Z4CopyPiS_i,(.L_x_13 - _Z4CopyPiS_i)
        .other          _Z4CopyPiS_i,@"STO_CUDA_ENTRY STV_DEFAULT"
_Z4CopyPiS_i:
.text._Z4CopyPiS_i:
[----:B------:R-:W-:Y:S01]  /*0000*/  LDC R1, c[0x0][0x37c] ;  /* 0x0000df00ff017b82 */ /* 0x000fe20000000800 */
[----:B------:R-:W0:Y:S07]  /*0010*/  S2R R7, SR_TID.X ;  /* 0x0000000000077919 */ /* 0x000e2e0000002100 */
[----:B------:R-:W0:Y:S01]  /*0020*/  S2UR UR4, SR_CTAID.X ;  /* 0x00000000000479c3 */ /* 0x000e220000002500 */
[----:B------:R-:W1:Y:S07]  /*0030*/  LDCU UR5, c[0x0][0x390] ;  /* 0x00007200ff0577ac */ /* 0x000e6e0008000800 */
[----:B------:R-:W0:Y:S02]  /*0040*/  LDC R0, c[0x0][0x360] ;  /* 0x0000d800ff007b82 */ /* 0x000e240000000800 */
[----:B0-----:R-:W-:-:S05]  /*0050*/  IMAD R7, R0, UR4, R7 ;  /* 0x0000000400077c24 */ /* 0x001fca000f8e0207 */
[----:B-1----:R-:W-:-:S13]  /*0060*/  ISETP.GE.U32.AND P0, PT, R7, UR5, PT ;  /* 0x0000000507007c0c */ /* 0x002fda000bf06070 */
[----:B------:R-:W-:Y:S05]  /*0070*/  @P0 EXIT ;  /* 0x000000000000094d */ /* 0x000fea0003800000 */
[----:B------:R-:W0:Y:S01]  /*0080*/  LDC.64 R2, c[0x0][0x380] ;  /* 0x0000e000ff027b82 */ /* 0x000e220000000a00 */
[----:B------:R-:W1:Y:S07]  /*0090*/  LDCU.64 UR4, c[0x0][0x358] ;  /* 0x00006b00ff0477ac */ /* 0x000e6e0008000a00 */
[----:B------:R-:W2:Y:S01]  /*00a0*/  LDC.64 R4, c[0x0][0x388] ;  /* 0x0000e200ff047b82 */ /* 0x000ea20000000a00 */
[----:B0-----:R-:W-:-:S06]  /*00b0*/  IMAD.WIDE.U32 R2, R7, 0x4, R2 ;  /* 0x0000000407027825 */ /* 0x001fcc00078e0002 */
[----:B-1----:R-:W3:Y:S01]  /*00c0*/  LDG.E R3, desc[UR4][R2.64] ;  /* 0x0000000402037981 */ /* 0x002ee2000c1e1900 */
[----:B--2---:R-:W-:-:S05]  /*00d0*/  IMAD.WIDE.U32 R4, R7, 0x4, R4 ;  /* 0x0000000407047825 */ /* 0x004fca00078e0004 */
[----:B---3--:R-:W-:Y:S01]  /*00e0*/  STG.E desc[UR4][R4.64], R3 ;  /* 0x0000000304007986 */ /* 0x008fe2000c101904 */
[----:B------:R-:W-:Y:S05]  /*00f0*/  EXIT ;  /* 0x000000000000794d */ /* 0x000fea0003800000 */
.L_x_0:
[----:B------:R-:W-:-:S00]  /*0100*/  BRA `(.L_x_0) ;  /* 0xfffffffc00fc7947 */ /* 0x000fc0000383ffff */
[----:B------:R-:W-:-:S00]  /*0110*/  NOP ;  /* 0x0000000000007918 */ /* 0x000fc00000000000 */
        /* <DEDUP_REMOVED lines=14> */
.L_x_13:


//--------------------- .text._Z5SplitPiS_S_i     --------------------------
	.section	.text._Z5SplitPiS_S_i,"ax",@progbits
	.align	128
        .global         _Z5SplitPiS_S_i
        .type           _Z5SplitPiS_S_i,@function
        .size           _Z5SplitPiS_S_i,(.L_x_14 - _Z5SplitPiS_S_i)
        .other          _Z5SplitPiS_S_i,@"STO_CUDA_ENTRY STV_DEFAULT"
_Z5SplitPiS_S_i:
.text._Z5SplitPiS_S_i:
[----:B------:R-:W-:Y:S01]  /*0000*/  LDC R1, c[0x0][0x37c] ;  /* 0x0000df00ff017b82 */ /* 0x000fe20000000800 */
[----:B------:R-:W0:Y:S07]  /*0010*/  S2R R5, SR_TID.X ;  /* 0x0000000000057919 */ /* 0x000e2e0000002100 */
[----:B------:R-:W0:Y:S01]  /*0020*/  S2UR UR5, SR_CTAID.X ;  /* 0x00000000000579c3 */ /* 0x000e220000002500 */
[----:B------:R-:W1:Y:S07]  /*0030*/  LDCU UR4, c[0x0][0x398] ;  /* 0x00007300ff0477ac */ /* 0x000e6e0008000800 */
[----:B------:R-:W0:Y:S01]  /*0040*/  LDC R0, c[0x0][0x360] ;  /* 0x0000d800ff007b82 */ /* 0x000e220000000800 */
[----:B-1----:R-:W-:Y:S01]  /*0050*/  UIADD3 UR4, UPT, UPT, UR4, -0x1, URZ ;  /* 0xffffffff04047890 */ /* 0x002fe2000fffe0ff */
[----:B0-----:R-:W-:-:S05]  /*0060*/  IMAD R5, R0, UR5, R5 ;  /* 0x0000000500057c24 */ /* 0x001fca000f8e0205 */
[----:B------:R-:W-:-:S13]  /*0070*/  ISETP.GE.U32.AND P0, PT, R5, UR4, PT ;  /* 0x0000000405007c0c */ /* 0x000fda000bf06070 */
[----:B------:R-:W-:Y:S05]  /*0080*/  @P0 EXIT ;  /* 0x000000000000094d */ /* 0x000fea0003800000 */
[----:B------:R-:W0:Y:S01]  /*0090*/  LDC.64 R2, c[0x0][0x390] ;  /* 0x0000e400ff027b82 */ /* 0x000e220000000a00 */
[----:B------:R-:W1:Y:S01]  /*00a0*/  LDCU.64 UR4, c[0x0][0x358] ;  /* 0x00006b00ff0477ac */ /* 0x000e620008000a00 */
[----:B0-----:R-:W-:-:S05]  /*00b0*/  IMAD.WIDE.U32 R2, R5, 0x4, R2 ;  /* 0x0000000405027825 */ /* 0x001fca00078e0002 */
[----:B-1----:R-:W2:Y:S04]  /*00c0*/  LDG.E R7, desc[UR4][R2.64] ;  /* 0x0000000402077981 */ /* 0x002ea8000c1e1900 */
[----:B------:R-:W2:Y:S02]  /*00d0*/  LDG.E R0, desc[UR4][R2.64+0x4] ;  /* 0x0000040402007981 */ /* 0x000ea4000c1e1900 */
[----:B--2---:R-:W-:-:S13]  /*00e0*/  ISETP.GE.AND P0, PT, R7, R0, PT ;  /* 0x000000000700720c */ /* 0x004fda0003f06270 */
[----:B------:R-:W-:Y:S05]  /*00f0*/  @P0 EXIT ;  /* 0x000000000000094d */ /* 0x000fea0003800000 */
[----:B------:R-:W0:Y:S02]  /*0100*/  LDC.64 R2, c[0x0][0x380] ;  /* 0x0000e000ff027b82 */ /* 0x000e240000000a00 */
[----:B0-----:R-:W-:-:S06]  /*0110*/  IMAD.WIDE.U32 R2, R5, 0x4, R2 ;  /* 0x0000000405027825 */ /* 0x001fcc00078e0002 */
[----:B------:R-:W0:Y:S01]  /*0120*/  LDC.64 R4, c[0x0][0x388] ;  /* 0x0000e200ff047b82 */ /* 0x000e220000000a00 */
[----:B------:R-:W2:Y:S01]  /*0130*/  LDG.E R3, desc[UR4][R2.64] ;  /* 0x0000000402037981 */ /* 0x000ea2000c1e1900 */
[----:B0-----:R-:W-:-:S05]  /*0140*/  IMAD.WIDE R4, R7, 0x4, R4 ;  /* 0x0000000407047825 */ /* 0x001fca00078e0204 */
[----:B--2---:R-:W-:Y:S01]  /*0150*/  STG.E desc[UR4][R4.64], R3 ;  /* 0x0000000304007986 */ /* 0x004fe2000c101904 */
[----:B------:R-:W-:Y:S05]  /*0160*/  EXIT ;  /* 0x000000000000794d */ /* 0x000fea0003800000 */
.L_x_1:
        /* <DEDUP_REMOVED lines=9> */
.L_x_14:


//--------------------- .text._Z8MakeFlagPiS_S_S_i --------------------------
	.section	.text._Z8MakeFlagPiS_S_S_i,"ax",@progbits
	.align	128
        .global         _Z8MakeFlagPiS_S_S_i
        .type           _Z8MakeFlagPiS_S_S_i,@function
        .size           _Z8MakeFlagPiS_S_S_i,(.L_x_15 - _Z8MakeFlagPiS_S_S_i)
        .other          _Z8MakeFlagPiS_S_S_i,@"STO_CUDA_ENTRY STV_DEFAULT"
_Z8MakeFlagPiS_S_S_i:
.text._Z8MakeFlagPiS_S_S_i:
        /* <DEDUP_REMOVED lines=8> */
[----:B------:R-:W0:Y:S01]  /*0080*/  LDCU.64 UR6, c[0x0][0x380] ;  /* 0x00007000ff0677ac */ /* 0x000e220008000a00 */
[----:B------:R-:W1:Y:S01]  /*0090*/  LDC.64 R2, c[0x0][0x380] ;  /* 0x0000e000ff027b82 */ /* 0x000e620000000a00 */
[----:B------:R-:W2:Y:S01]  /*00a0*/  LDCU.64 UR8, c[0x0][0x358] ;  /* 0x00006b00ff0877ac */ /* 0x000ea20008000a00 */
[----:B------:R-:W-:-:S06]  /*00b0*/  USHF.R.S32.HI UR4, URZ, 0x1f, UR10 ;  /* 0x0000001fff047899 */ /* 0x000fcc000801140a */
[----:B------:R-:W3:Y:S01]  /*00c0*/  LDC.64 R4, c[0x0][0x388] ;  /* 0x0000e200ff047b82 */ /* 0x000ee20000000a00 */
[----:B0-----:R-:W-:-:S04]  /*00d0*/  ULEA UR5, UP0, UR10, UR6, 0x2 ;  /* 0x000000060a057291 */ /* 0x001fc8000f8010ff */
[----:B------:R-:W-:Y:S02]  /*00e0*/  ULEA.HI.X UR4, UR10, UR7, UR4, 0x2, UP0 ;  /* 0x000000070a047291 */ /* 0x000fe400080f1404 */
[----:B------:R-:W-:Y:S02]  /*00f0*/  IMAD.U32 R8, RZ, RZ, UR5 ;  /* 0x00000005ff087e24 */ /* 0x000fe4000f8e00ff */
[----:B-1----:R-:W-:-:S04]  /*0100*/  IMAD.WIDE.U32 R2, R11, 0x4, R2 ;  /* 0x000000040b027825 */ /* 0x002fc800078e0002 */
[----:B------:R-:W-:Y:S01]  /*0110*/  IMAD.U32 R9, RZ, RZ, UR4 ;  /* 0x00000004ff097e24 */ /* 0x000fe2000f8e00ff */
[----:B--2---:R-:W2:Y:S04]  /*0120*/  LDG.E R7, desc[UR8][R2.64] ;  /* 0x0000000802077981 */ /* 0x004ea8000c1e1900 */
[----:B------:R0:W2:Y:S01]  /*0130*/  LDG.E R0, desc[UR8][R8.64+-0x4] ;  /* 0xfffffc0808007981 */ /* 0x0000a2000c1e1900 */
[----:B---3--:R-:W-:Y:S01]  /*0140*/  IMAD.WIDE.U32 R4, R11, 0x4, R4 ;  /* 0x000000040b047825 */ /* 0x008fe200078e0004 */
[----:B0-----:R-:W0:Y:S01]  /*0150*/  LDC.64 R8, c[0x0][0x398] ;  /* 0x0000e600ff087b82 */ /* 0x001e220000000a00 */
[----:B--2---:R-:W-:-:S07]  /*0160*/  ISETP.GE.AND P0, PT, R7, R0, PT ;  /* 0x000000000700720c */ /* 0x004fce0003f06270 */
[----:B------:R-:W1:Y:S01]  /*0170*/  LDC.64 R6, c[0x0][0x390] ;  /* 0x0000e400ff067b82 */ /* 0x000e620000000a00 */
[----:B------:R-:W-:-:S05]  /*0180*/  SEL R13, RZ, 0x1, P0 ;  /* 0x00000001ff0d7807 */ /* 0x000fca0000000000 */
[----:B------:R2:W-:Y:S04]  /*0190*/  STG.E desc[UR8][R4.64], R13 ;  /* 0x0000000d04007986 */ /* 0x0005e8000c101908 */
[----:B------:R-:W3:Y:S01]  /*01a0*/  LDG.E R15, desc[UR8][R2.64] ;  /* 0x00000008020f7981 */ /* 0x000ee2000c1e1900 */
[----:B-1----:R-:W-:Y:S01]  /*01b0*/  IMAD.WIDE.U32 R6, R11, 0x4, R6 ;  /* 0x000000040b067825 */ /* 0x002fe200078e0006 */
[----:B---3--:R-:W-:-:S04]  /*01c0*/  ISETP.NE.AND P0, PT, R15, R0, PT ;  /* 0x000000000f00720c */ /* 0x008fc80003f05270 */
[----:B------:R-:W-:-:S05]  /*01d0*/  SEL R15, RZ, 0x1, P0 ;  /* 0x00000001ff0f7807 */ /* 0x000fca0000000000 */
[----:B------:R-:W-:Y:S04]  /*01e0*/  STG.E desc[UR8][R6.64], R15 ;  /* 0x0000000f06007986 */ /* 0x000fe8000c101908 */
[----:B------:R-:W3:Y:S01]  /*01f0*/  LDG.E R17, desc[UR8][R2.64] ;  /* 0x0000000802117981 */ /* 0x000ee2000c1e1900 */
[----:B0-----:R-:W-:Y:S01]  /*0200*/  IMAD.WIDE.U32 R8, R11, 0x4, R8 ;  /* 0x000000040b087825 */ /* 0x001fe200078e0008 */
[----:B---3--:R-:W-:-:S04]  /*0210*/  ISETP.GT.AND P0, PT, R17, R0, PT ;  /* 0x000000001100720c */ /* 0x008fc80003f04270 */
[----:B--2---:R-:W-:-:S05]  /*0220*/  SEL R5, RZ, 0x1, !P0 ;  /* 0x00000001ff057807 */ /* 0x004fca0004000000 */
[----:B------:R-:W-:Y:S01]  /*0230*/  STG.E desc[UR8][R8.64], R5 ;  /* 0x0000000508007986 */ /* 0x000fe2000c101908 */
[----:B------:R-:W-:Y:S05]  /*0240*/  EXIT ;  /* 0x000000000000794d */ /* 0x000fea0003800000 */
.L_x_2:
        /* <DEDUP_REMOVED lines=11> */
.L_x_15:


//--------------------- .text._Z9AddInScanPiS_i   --------------------------
	.section	.text._Z9AddInScanPiS_i,"ax",@progbits
	.align	128
        .global         _Z9AddInScanPiS_i
        .type           _Z9AddInScanPiS_i,@function
        .size           _Z9AddInScanPiS_i,(.L_x_16 - _Z9AddInScanPiS_i)
        .other          _Z9AddInScanPiS_i,@"STO_CUDA_ENTRY STV_DEFAULT"
_Z9AddInScanPiS_i:
.text._Z9AddInScanPiS_i:
[----:B------:R-:W-:Y:S01]  /*0000*/  LDC R1, c[0x0][0x37c] ;  /* 0x0000df00ff017b82 */ /* 0x000fe20000000800 */
[----:B------:R-:W0:Y:S01]  /*0010*/  S2R R7, SR_TID.X ;  /* 0x0000000000077919 */ /* 0x000e220000002100 */
[----:B------:R-:W0:Y:S01]  /*0020*/  LDCU UR4, c[0x0][0x360] ;  /* 0x00006c00ff0477ac */ /* 0x000e220008000800 */
[----:B------:R-:W0:Y:S01]  /*0030*/  S2R R0, SR_CTAID.X ;  /* 0x0000000000007919 */ /* 0x000e220000002500 */
[----:B------:R-:W1:Y:S01]  /*0040*/  LDCU UR5, c[0x0][0x390] ;  /* 0x00007200ff0577ac */ /* 0x000e620008000800 */
[----:B0-----:R-:W-:-:S05]  /*0050*/  IMAD R7, R0, UR4, R7 ;  /* 0x0000000400077c24 */ /* 0x001fca000f8e0207 */
[----:B-1----:R-:W-:-:S04]  /*0060*/  ISETP.GE.U32.AND P0, PT, R7, UR5, PT ;  /* 0x0000000507007c0c */ /* 0x002fc8000bf06070 */
[----:B------:R-:W-:-:S13]  /*0070*/  ISETP.LT.U32.OR P0, PT, R7, R0, P0 ;  /* 0x000000000700720c */ /* 0x000fda0000701470 */
[----:B------:R-:W-:Y:S05]  /*0080*/  @P0 EXIT ;  /* 0x000000000000094d */ /* 0x000fea0003800000 */
[----:B------:R-:W0:Y:S01]  /*0090*/  LDC.64 R2, c[0x0][0x388] ;  /* 0x0000e200ff027b82 */ /* 0x000e220000000a00 */
[----:B------:R-:W1:Y:S07]  /*00a0*/  LDCU.64 UR4, c[0x0][0x358] ;  /* 0x00006b00ff0477ac */ /* 0x000e6e0008000a00 */
[----:B------:R-:W2:Y:S01]  /*00b0*/  LDC.64 R4, c[0x0][0x380] ;  /* 0x0000e000ff047b82 */ /* 0x000ea20000000a00 */
[----:B0-----:R-:W-:-:S06]  /*00c0*/  IMAD.WIDE.U32 R2, R0, 0x4, R2 ;  /* 0x0000000400027825 */ /* 0x001fcc00078e0002 */
[----:B-1----:R-:W3:Y:S01]  /*00d0*/  LDG.E R2, desc[UR4][R2.64] ;  /* 0x0000000402027981 */ /* 0x002ee2000c1e1900 */
[----:B--2---:R-:W-:-:S05]  /*00e0*/  IMAD.WIDE.U32 R4, R7, 0x4, R4 ;  /* 0x0000000407047825 */ /* 0x004fca00078e0004 */
[----:B------:R-:W3:Y:S02]  /*00f0*/  LDG.E R7, desc[UR4][R4.64] ;  /* 0x0000000404077981 */ /* 0x000ee4000c1e1900 */
[----:B---3--:R-:W-:-:S05]  /*0100*/  IADD3 R7, PT, PT, R2, R7, RZ ;  /* 0x0000000702077210 */ /* 0x008fca0007ffe0ff */
[----:B------:R-:W-:Y:S01]  /*0110*/  STG.E desc[UR4][R4.64], R7 ;  /* 0x0000000704007986 */ /* 0x000fe2000c101904 */
[----:B------:R-:W-:Y:S05]  /*0120*/  EXIT ;  /* 0x000000000000794d */ /* 0x000fea0003800000 */
.L_x_3:
        /* <DEDUP_REMOVED lines=13> */
.L_x_16:


//--------------------- .text._Z9BlockScanPiS_S_i --------------------------
	.section	.text._Z9BlockScanPiS_S_i,"ax",@progbits
	.align	128
        .global         _Z9BlockScanPiS_S_i
        .type           _Z9BlockScanPiS_S_i,@function
        .size           _Z9BlockScanPiS_S_i,(.L_x_17 - _Z9BlockScanPiS_S_i)
        .other          _Z9BlockScanPiS_S_i,@"STO_CUDA_ENTRY STV_DEFAULT"
_Z9BlockScanPiS_S_i:
.text._Z9BlockScanPiS_S_i:
[----:B------:R-:W-:Y:S01]  /*0000*/  LDC R1, c[0x0][0x37c] ;  /* 0x0000df00ff017b82 */ /* 0x000fe20000000800 */
[----:B------:R-:W0:Y:S01]  /*0010*/  S2R R0, SR_TID.X ;  /* 0x0000000000007919 */ /* 0x000e220000002100 */
[----:B------:R-:W0:Y:S01]  /*0020*/  LDCU UR4, c[0x0][0x398] ;  /* 0x00007300ff0477ac */ /* 0x000e220008000800 */
[----:B------:R-:W1:Y:S01]  /*0030*/  LDCU.64 UR6, c[0x0][0x358] ;  /* 0x00006b00ff0677ac */ /* 0x000e620008000a00 */
[----:B0-----:R-:W-:-:S13]  /*0040*/  ISETP.GE.U32.AND P0, PT, R0, UR4, PT ;  /* 0x0000000400007c0c */ /* 0x001fda000bf06070 */
[----:B------:R-:W0:Y:S02]  /*0050*/  @!P0 LDC.64 R4, c[0x0][0x380] ;  /* 0x0000e000ff048b82 */ /* 0x000e240000000a00 */
[----:B0-----:R-:W-:-:S06]  /*0060*/  @!P0 IMAD.WIDE.U32 R4, R0, 0x4, R4 ;  /* 0x0000000400048825 */ /* 0x001fcc00078e0004 */
[----:B-1----:R-:W2:Y:S01]  /*0070*/  @!P0 LDG.E R4, desc[UR6][R4.64] ;  /* 0x0000000604048981 */ /* 0x002ea2000c1e1900 */
[----:B------:R-:W0:Y:S01]  /*0080*/  S2UR UR5, SR_CgaCtaId ;  /* 0x00000000000579c3 */ /* 0x000e220000008800 */
[----:B------:R-:W-:Y:S01]  /*0090*/  UMOV UR4, 0x400 ;  /* 0x0000040000047882 */ /* 0x000fe20000000000 */
[----:B------:R-:W-:-:S06]  /*00a0*/  LEA.HI R3, R0, R0, RZ, 0x1b ;  /* 0x0000000000037211 */ /* 0x000fcc00078fd8ff */
[----:B------:R-:W1:Y:S01]  /*00b0*/  LDC R2, c[0x0][0x360] ;  /* 0x0000d800ff027b82 */ /* 0x000e620000000800 */
[----:B0-----:R-:W-:-:S06]  /*00c0*/  ULEA UR4, UR5, UR4, 0x18 ;  /* 0x0000000405047291 */ /* 0x001fcc000f8ec0ff */
[----:B------:R-:W-:-:S05]  /*00d0*/  LEA R3, R3, UR4, 0x2 ;  /* 0x0000000403037c11 */ /* 0x000fca000f8e10ff */
[----:B--2---:R0:W-:Y:S04]  /*00e0*/  @!P0 STS [R3], R4 ;  /* 0x0000000403008388 */ /* 0x0041e80000000800 */
[----:B------:R0:W-:Y:S01]  /*00f0*/  @P0 STS [R3], RZ ;  /* 0x000000ff03000388 */ /* 0x0001e20000000800 */
[----:B------:R-:W-:Y:S01]  /*0100*/  BAR.SYNC.DEFER_BLOCKING 0x0 ;  /* 0x0000000000007b1d */ /* 0x000fe20000010000 */
[----:B-1----:R-:W-:-:S13]  /*0110*/  ISETP.GE.U32.AND P0, PT, R2, 0x2, PT ;  /* 0x000000020200780c */ /* 0x002fda0003f06070 */
[----:B0-----:R-:W-:Y:S05]  /*0120*/  @!P0 BRA `(.L_x_4) ;  /* 0x0000000000588947 */ /* 0x001fea0003800000 */
[----:B------:R-:W-:Y:S01]  /*0130*/  LEA R8, R0, 0x1, 0x1 ;  /* 0x0000000100087811 */ /* 0x000fe200078e08ff */
[----:B------:R-:W-:-:S06]  /*0140*/  UMOV UR5, 0x1 ;  /* 0x0000000100057882 */ /* 0x000fcc0000000000 */
.L_x_7:
[----:B------:R-:W-:Y:S01]  /*0150*/  IMAD R7, R8, UR5, RZ ;  /* 0x0000000508077c24 */ /* 0x000fe2000f8e02ff */
[----:B------:R-:W-:Y:S03]  /*0160*/  BSSY.RECONVERGENT B0, `(.L_x_5) ;  /* 0x000000e000007945 */ /* 0x000fe60003800200 */
[----:B0-----:R-:W-:-:S04]  /*0170*/  VIADD R5, R7, UR5 ;  /* 0x0000000507057c36 */ /* 0x001fc80008000000 */
[----:B------:R-:W-:-:S05]  /*0180*/  VIADD R6, R5, 0xffffffff ;  /* 0xffffffff05067836 */ /* 0x000fca0000000000 */
[----:B------:R-:W-:-:S13]  /*0190*/  ISETP.GE.U32.AND P0, PT, R6, R2, PT ;  /* 0x000000020600720c */ /* 0x000fda0003f06070 */
[----:B------:R-:W-:Y:S05]  /*01a0*/  @P0 BRA `(.L_x_6) ;  /* 0x0000000000240947 */ /* 0x000fea0003800000 */
[----:B------:R-:W-:Y:S01]  /*01b0*/  VIADD R4, R7, 0xffffffff ;  /* 0xffffffff07047836 */ /* 0x000fe20000000000 */
[----:B------:R-:W-:-:S04]  /*01c0*/  LEA.HI R5, R6, R5, RZ, 0x1b ;  /* 0x0000000506057211 */ /* 0x000fc800078fd8ff */
[----:B------:R-:W-:Y:S02]  /*01d0*/  LEA.HI.SX32 R4, R4, R7, 0x1b ;  /* 0x0000000704047211 */ /* 0x000fe400078fdaff */
[----:B------:R-:W-:Y:S02]  /*01e0*/  LEA R5, R5, UR4, 0x2 ;  /* 0x0000000405057c11 */ /* 0x000fe4000f8e10ff */
[----:B------:R-:W-:-:S03]  /*01f0*/  LEA R4, R4, UR4, 0x2 ;  /* 0x0000000404047c11 */ /* 0x000fc6000f8e10ff */
[----:B------:R-:W-:Y:S04]  /*0200*/  LDS R7, [R5+-0x4] ;  /* 0xfffffc0005077984 */ /* 0x000fe80000000800 */
[----:B------:R-:W0:Y:S02]  /*0210*/  LDS R4, [R4+-0x4] ;  /* 0xfffffc0004047984 */ /* 0x000e240000000800 */
[----:B0-----:R-:W-:-:S05]  /*0220*/  IMAD.IADD R6, R4, 0x1, R7 ;  /* 0x0000000104067824 */ /* 0x001fca00078e0207 */
[----:B------:R0:W-:Y:S02]  /*0230*/  STS [R5+-0x4], R6 ;  /* 0xfffffc0605007388 */ /* 0x0001e40000000800 */
.L_x_6:
[----:B------:R-:W-:Y:S05]  /*0240*/  BSYNC.RECONVERGENT B0 ;  /* 0x0000000000007941 */ /* 0x000fea0003800200 */
.L_x_5:
[----:B------:R-:W-:Y:S01]  /*0250*/  USHF.L.U32 UR5, UR5, 0x1, URZ ;  /* 0x0000000105057899 */ /* 0x000fe200080006ff */
[----:B------:R-:W-:Y:S05]  /*0260*/  BAR.SYNC.DEFER_BLOCKING 0x0 ;  /* 0x0000000000007b1d */ /* 0x000fea0000010000 */
[----:B------:R-:W-:-:S13]  /*0270*/  ISETP.LE.U32.AND P0, PT, R2, UR5, PT ;  /* 0x0000000502007c0c */ /* 0x000fda000bf03070 */
[----:B------:R-:W-:Y:S05]  /*0280*/  @!P0 BRA `(.L_x_7) ;  /* 0xfffffffc00b08947 */ /* 0x000fea000383ffff */
.L_x_4:
[----:B------:R-:W-:-:S13]  /*0290*/  ISETP.NE.AND P0, PT, R0, RZ, PT ;  /* 0x000000ff0000720c */ /* 0x000fda0003f05270 */
[----:B0-----:R-:W-:-:S05]  /*02a0*/  @!P0 VIADD R5, R2, 0xffffffff ;  /* 0xffffffff02058836 */ /* 0x001fca0000000000 */
[----:B------:R-:W-:-:S04]  /*02b0*/  @!P0 LEA.HI R5, R5, R2, RZ, 0x1b ;  /* 0x0000000205058211 */ /* 0x000fc800078fd8ff */
[----:B------:R-:W-:Y:S02]  /*02c0*/  @!P0 LEA R6, R5, UR4, 0x2 ;  /* 0x0000000405068c11 */ /* 0x000fe4000f8e10ff */
[----:B------:R-:W0:Y:S03]  /*02d0*/  @!P0 LDC.64 R4, c[0x0][0x390] ;  /* 0x0000e400ff048b82 */ /* 0x000e260000000a00 */
[----:B------:R-:W0:Y:S04]  /*02e0*/  @!P0 LDS R7, [R6+-0x4] ;  /* 0xfffffc0006078984 */ /* 0x000e280000000800 */
[----:B------:R1:W-:Y:S04]  /*02f0*/  @!P0 STS [R6+-0x4], RZ ;  /* 0xfffffcff06008388 */ /* 0x0003e80000000800 */
[----:B0-----:R1:W-:Y:S01]  /*0300*/  @!P0 STG.E desc[UR6][R4.64], R7 ;  /* 0x0000000704008986 */ /* 0x0013e2000c101906 */
[----:B------:R-:W-:Y:S01]  /*0310*/  BAR.SYNC.DEFER_BLOCKING 0x0 ;  /* 0x0000000000007b1d */ /* 0x000fe20000010000 */
[----:B------:R-:W-:-:S13]  /*0320*/  ISETP.GE.U32.AND P0, PT, R2, 0x2, PT ;  /* 0x000000020200780c */ /* 0x000fda0003f06070 */
[----:B-1----:R-:W-:Y:S05]  /*0330*/  @!P0 BRA `(.L_x_8) ;  /* 0x0000000000608947 */ /* 0x002fea0003800000 */
[----:B------:R-:W-:Y:S01]  /*0340*/  LEA R4, R0, 0x2, 0x1 ;  /* 0x0000000200047811 */ /* 0x000fe200078e08ff */
[----:B------:R-:W-:-:S07]  /*0350*/  IMAD.MOV.U32 R5, RZ, RZ, R2 ;  /* 0x000000ffff057224 */ /* 0x000fce00078e0002 */
.L_x_11:
[----:B------:R-:W-:Y:S01]  /*0360*/  SHF.R.U32.HI R13, RZ, 0x1, R5 ;  /* 0x00000001ff0d7819 */ /* 0x000fe20000011605 */
[----:B------:R-:W-:Y:S04]  /*0370*/  BSSY.RECONVERGENT B0, `(.L_x_9) ;  /* 0x0000010000007945 */ /* 0x000fe80003800200 */
[----:B0-----:R-:W-:-:S04]  /*0380*/  IMAD R8, R4, R13, RZ ;  /* 0x0000000d04087224 */ /* 0x001fc800078e02ff */
[----:B------:R-:W-:-:S05]  /*0390*/  VIADD R9, R8, 0xffffffff ;  /* 0xffffffff08097836 */ /* 0x000fca0000000000 */
[----:B------:R-:W-:-:S13]  /*03a0*/  ISETP.GE.U32.AND P0, PT, R9, R2, PT ;  /* 0x000000020900720c */ /* 0x000fda0003f06070 */
[----:B------:R-:W-:Y:S05]  /*03b0*/  @P0 BRA `(.L_x_10) ;  /* 0x00000000002c0947 */ /* 0x000fea0003800000 */
[----:B------:R-:W-:Y:S01]  /*03c0*/  IMAD.IADD R6, R8, 0x1, -R13 ;  /* 0x0000000108067824 */ /* 0x000fe200078e0a0d */
[----:B------:R-:W-:-:S03]  /*03d0*/  LEA.HI.SX32 R8, R9, R8, 0x1b ;  /* 0x0000000809087211 */ /* 0x000fc600078fdaff */
[----:B------:R-:W-:Y:S01]  /*03e0*/  VIADD R7, R6, 0xffffffff ;  /* 0xffffffff06077836 */ /* 0x000fe20000000000 */
[----:B------:R-:W-:-:S04]  /*03f0*/  LEA R8, R8, UR4, 0x2 ;  /* 0x0000000408087c11 */ /* 0x000fc8000f8e10ff */
[----:B------:R-:W-:Y:S01]  /*0400*/  LEA.HI.SX32 R7, R7, R6, 0x1b ;  /* 0x0000000607077211 */ /* 0x000fe200078fdaff */
[----:B------:R-:W0:Y:S03]  /*0410*/  LDS R9, [R8+-0x4] ;  /* 0xfffffc0008097984 */ /* 0x000e260000000800 */
[----:B------:R-:W-:-:S05]  /*0420*/  LEA R7, R7, UR4, 0x2 ;  /* 0x0000000407077c11 */ /* 0x000fca000f8e10ff */
[----:B------:R-:W1:Y:S04]  /*0430*/  LDS R6, [R7+-0x4] ;  /* 0xfffffc0007067984 */ /* 0x000e680000000800 */
[----:B0-----:R0:W-:Y:S01]  /*0440*/  STS [R7+-0x4], R9 ;  /* 0xfffffc0907007388 */ /* 0x0011e20000000800 */
[----:B-1----:R-:W-:-:S05]  /*0450*/  IMAD.IADD R11, R6, 0x1, R9 ;  /* 0x00000001060b7824 */ /* 0x002fca00078e0209 */
[----:B------:R0:W-:Y:S02]  /*0460*/  STS [R8+-0x4], R11 ;  /* 0xfffffc0b08007388 */ /* 0x0001e40000000800 */
.L_x_10:
[----:B------:R-:W-:Y:S05]  /*0470*/  BSYNC.RECONVERGENT B0 ;  /* 0x0000000000007941 */ /* 0x000fea0003800200 */
.L_x_9:
[----:B------:R-:W-:Y:S01]  /*0480*/  BAR.SYNC.DEFER_BLOCKING 0x0 ;  /* 0x0000000000007b1d */ /* 0x000fe20000010000 */
[----:B------:R-:W-:Y:S01]  /*0490*/  ISETP.GT.U32.AND P0, PT, R5, 0x3, PT ;  /* 0x000000030500780c */ /* 0x000fe20003f04070 */
[----:B------:R-:W-:-:S12]  /*04a0*/  IMAD.MOV.U32 R5, RZ, RZ, R13 ;  /* 0x000000ffff057224 */ /* 0x000fd800078e000d */
[----:B------:R-:W-:Y:S05]  /*04b0*/  @P0 BRA `(.L_x_11) ;  /* 0xfffffffc00a80947 */ /* 0x000fea000383ffff */
.L_x_8:
[----:B------:R-:W1:Y:S01]  /*04c0*/  LDS R3, [R3] ;  /* 0x0000000003037984 */ /* 0x000e620000000800 */
[----:B------:R-:W2:Y:S02]  /*04d0*/  LDC.64 R4, c[0x0][0x388] ;  /* 0x0000e200ff047b82 */ /* 0x000ea40000000a00 */
[----:B--2---:R-:W-:-:S05]  /*04e0*/  IMAD.WIDE.U32 R4, R0, 0x4, R4 ;  /* 0x0000000400047825 */ /* 0x004fca00078e0004 */
[----:B-1----:R-:W-:Y:S01]  /*04f0*/  STG.E desc[UR6][R4.64], R3 ;  /* 0x0000000304007986 */ /* 0x002fe2000c101906 */
[----:B------:R-:W-:Y:S06]  /*0500*/  BAR.SYNC.DEFER_BLOCKING 0x0 ;  /* 0x0000000000007b1d */ /* 0x000fec0000010000 */
[----:B------:R-:W-:Y:S05]  /*0510*/  EXIT ;  /* 0x000000000000794d */ /* 0x000fea0003800000 */
.L_x_12:
        /* <DEDUP_REMOVED lines=14> */
.L_x_17:


//--------------------- .nv.shared._Z4CopyPiS_i   --------------------------
	.section	.nv.shared._Z4CopyPiS_i,"aw",@nobits
	.sectionflags	@""
	.align	16
	.zero		1024


//--------------------- .nv.shared.reserved.0     --------------------------
	.section	.nv.shared.reserved.0,"aw",@nobits
	.weak		__nv_reservedSMEM_offset_0_alias
	.size		__nv_reservedSMEM_offset_0_alias, 0, 64
	.other		__nv_reservedSMEM_offset_0_alias,@"STO_CUDA_RESERVED_SHARED STV_DEFAULT"
__nv_reservedSMEM_offset_0_alias:
	.zero		0
	.zero		64


//--------------------- .nv.shared._Z5SplitPiS_S_i --------------------------
	.section	.nv.shared._Z5SplitPiS_S_i,"aw",@nobits
	.sectionflags	@""
	.align	16
	.zero		1024


//--------------------- .nv.shared._Z8MakeFlagPiS_S_S_i --------------------------
	.section	.nv.shared._Z8MakeFlagPiS_S_S_i,"aw",@nobits
	.sectionflags	@""
	.align	16
	.zero		1024


//--------------------- .nv.shared._Z9AddInScanPiS_i --------------------------
	.section	.nv.shared._Z9AddInScanPiS_i,"aw",@nobits
	.sectionflags	@""
	.align	16
	.zero		1024


//--------------------- .nv.shared._Z9BlockScanPiS_S_i --------------------------
	.section	.nv.shared._Z9BlockScanPiS_S_i,"aw",@nobits
	.sectionflags	@""
	.align	16
	.zero		1024


//--------------------- .nv.constant0._Z4CopyPiS_i --------------------------
	.section	.nv.constant0._Z4CopyPiS_i,"a",@progbits
	.sectionflags	@""
	.align	4
.nv.constant0._Z4CopyPiS_i:
	.zero		916


//--------------------- .nv.constant0._Z5SplitPiS_S_i --------------------------
	.section	.nv.constant0._Z5SplitPiS_S_i,"a",@progbits
	.sectionflags	@""
	.align	4
.nv.constant0._Z5SplitPiS_S_i:
	.zero		924


//--------------------- .nv.constant0._Z8MakeFlagPiS_S_S_i --------------------------
	.section	.nv.constant0._Z8MakeFlagPiS_S_S_i,"a",@progbits
	.sectionflags	@""
	.align	4
.nv.constant0._Z8MakeFlagPiS_S_S_i:
	.zero		932


//--------------------- .nv.constant0._Z9AddInScanPiS_i --------------------------
	.section	.nv.constant0._Z9AddInScanPiS_i,"a",@progbits
	.sectionflags	@""
	.align	4
.nv.constant0._Z9AddInScanPiS_i:
	.zero		916


//--------------------- .nv.constant0._Z9BlockScanPiS_S_i --------------------------
	.section	.nv.constant0._Z9BlockScanPiS_S_i,"a",@progbits
	.sectionflags	@""
	.align	4
.nv.constant0._Z9BlockScanPiS_S_i:
	.zero		924


//--------------------- SYMBOLS --------------------------

	.type		.nv.reservedSmem.offset0,@object
	.size		.nv.reservedSmem.offset0,0x4
	.type		.nv.reservedSmem.cap,@object
	.size		.nv.reservedSmem.cap,0x4
